//
// Generated by NVIDIA NVVM Compiler
//
// Compiler Build ID: CL-36424714
// Cuda compilation tools, release 13.0, V13.0.88
// Based on NVVM 20.0.0
//

.version 9.0
.target sm_100
.address_size 64

	// .globl	_Z9addFloat4PK6float4S1_PS_m

.visible .entry _Z9addFloat4PK6float4S1_PS_m(
	.param .u64 .ptr .align 1 _Z9addFloat4PK6float4S1_PS_m_param_0,
	.param .u64 .ptr .align 1 _Z9addFloat4PK6float4S1_PS_m_param_1,
	.param .u64 .ptr .align 1 _Z9addFloat4PK6float4S1_PS_m_param_2,
	.param .u64 _Z9addFloat4PK6float4S1_PS_m_param_3
)
{
	.reg .pred 	%p<2>;
	.reg .b32 	%r<5>;
	.reg .b32 	%f<13>;
	.reg .b64 	%rd<13>;

	ld.param.u64 	%rd2, [_Z9addFloat4PK6float4S1_PS_m_param_0];
	ld.param.u64 	%rd3, [_Z9addFloat4PK6float4S1_PS_m_param_1];
	ld.param.u64 	%rd4, [_Z9addFloat4PK6float4S1_PS_m_param_2];
	ld.param.u64 	%rd5, [_Z9addFloat4PK6float4S1_PS_m_param_3];
	mov.u32 	%r1, %tid.x;
	mov.u32 	%r2, %ctaid.x;
	mov.u32 	%r3, %ntid.x;
	mad.lo.s32 	%r4, %r2, %r3, %r1;
	cvt.u64.u32 	%rd1, %r4;
	setp.le.u64 	%p1, %rd5, %rd1;
	@%p1 bra 	$L__BB0_2;
	cvta.to.global.u64 	%rd6, %rd2;
	cvta.to.global.u64 	%rd7, %rd3;
	cvta.to.global.u64 	%rd8, %rd4;
	shl.b64 	%rd9, %rd1, 4;
	add.s64 	%rd10, %rd6, %rd9;
	ld.global.v4.f32 	{%f1, %f2, %f3, %f4}, [%rd10];
	add.s64 	%rd11, %rd7, %rd9;
	ld.global.v4.f32 	{%f5, %f6, %f7, %f8}, [%rd11];
	add.f32 	%f9, %f1, %f5;
	add.s64 	%rd12, %rd8, %rd9;
	add.f32 	%f10, %f2, %f6;
	add.f32 	%f11, %f3, %f7;
	add.f32 	%f12, %f4, %f8;
	st.global.v4.f32 	[%rd12], {%f9, %f10, %f11, %f12};
$L__BB0_2:
	ret;

}


// ===== COMPILED SASS (sm_100) =====

	.target	sm_100

	.elftype	@"ET_EXEC"


//--------------------- .note.nv.tkinfo           --------------------------
	.section	.note.nv.tkinfo,"",@"SHT_NOTE"
	.sectionflags	@"SHF_NOTE_NV_TKINFO"
	.tkinfo
        /*0018*/ 	.word	0x00000002
        /*0030*/ 	.string	""
        /*0030*/ 	.string	"ptxas"
        /*0030*/ 	.string	"Cuda compilation tools, release 13.0, V13.0.88"
        /*0030*/ 	.string	"Build cuda_13.0.r13.0/compiler.36424714_0"
        /*0030*/ 	.string	"-arch sm_100 -m 64 "



//--------------------- .note.nv.cuinfo           --------------------------
	.section	.note.nv.cuinfo,"",@"SHT_NOTE"
	.sectionflags	@"SHF_NOTE_NV_CUINFO"
        /*0018*/ 	.short	0x0002
        /*001a*/ 	.short	0x0064
        /*001c*/ 	.short	0x0082
	.zero		2


//--------------------- .nv.info                  --------------------------
	.section	.nv.info,"",@"SHT_CUDA_INFO"
	.align	4


	//----- nvinfo : EIATTR_REGCOUNT
	.align		4
        /*0000*/ 	.byte	0x04, 0x2f
        /*0002*/ 	.short	(.L_1 - .L_0)
	.align		4
.L_0:
        /*0004*/ 	.word	index@(_Z9addFloat4PK6float4S1_PS_m)
        /*0008*/ 	.word	0x00000012


	//----- nvinfo : EIATTR_FRAME_SIZE
	.align		4
.L_1:
        /*000c*/ 	.byte	0x04, 0x11
        /*000e*/ 	.short	(.L_3 - .L_2)
	.align		4
.L_2:
        /*0010*/ 	.word	index@(_Z9addFloat4PK6float4S1_PS_m)
        /*0014*/ 	.word	0x00000000


	//----- nvinfo : EIATTR_MIN_STACK_SIZE
	.align		4
.L_3:
        /*0018*/ 	.byte	0x04, 0x12
        /*001a*/ 	.short	(.L_5 - .L_4)
	.align		4
.L_4:
        /*001c*/ 	.word	index@(_Z9addFloat4PK6float4S1_PS_m)
        /*0020*/ 	.word	0x00000000
.L_5:


//--------------------- .nv.compat                --------------------------
	.section	.nv.compat,"",@"SHT_CUDA_COMPAT_INFO"
	.align	4
        /*0000*/ 	.byte	0x02, 0x09, 0x00, 0x00, 0x02, 0x02, 0x01, 0x00, 0x02, 0x05, 0x05, 0x00, 0x03, 0x07, 0x01, 0x01
        /*0010*/ 	.byte	0x02, 0x03, 0x00, 0x00, 0x02, 0x06, 0x01, 0x00, 0x04, 0x0b, 0x08, 0x00, 0x09, 0x00, 0x00, 0x00
        /*0020*/ 	.byte	0x00, 0x00, 0x00, 0x00


//--------------------- .nv.info._Z9addFloat4PK6float4S1_PS_m --------------------------
	.section	.nv.info._Z9addFloat4PK6float4S1_PS_m,"",@"SHT_CUDA_INFO"
	.sectionflags	@""
	.align	4


	//----- nvinfo : EIATTR_CUDA_API_VERSION
	.align		4
        /*0000*/ 	.byte	0x04, 0x37
        /*0002*/ 	.short	(.L_7 - .L_6)
.L_6:
        /*0004*/ 	.word	0x00000082


	//----- nvinfo : EIATTR_KPARAM_INFO
	.align		4
.L_7:
        /*0008*/ 	.byte	0x04, 0x17
        /*000a*/ 	.short	(.L_9 - .L_8)
.L_8:
        /*000c*/ 	.word	0x00000000
        /*0010*/ 	.short	0x0003
        /*0012*/ 	.short	0x0018
        /*0014*/ 	.byte	0x00, 0xf0, 0x21, 0x00


	//----- nvinfo : EIATTR_KPARAM_INFO
	.align		4
.L_9:
        /*0018*/ 	.byte	0x04, 0x17
        /*001a*/ 	.short	(.L_11 - .L_10)
.L_10:
        /*001c*/ 	.word	0x00000000
        /*0020*/ 	.short	0x0002
        /*0022*/ 	.short	0x0010
        /*0024*/ 	.byte	0x00, 0xf5, 0x21, 0x00


	//----- nvinfo : EIATTR_KPARAM_INFO
	.align		4
.L_11:
        /*0028*/ 	.byte	0x04, 0x17
        /*002a*/ 	.short	(.L_13 - .L_12)
.L_12:
        /*002c*/ 	.word	0x00000000
        /*0030*/ 	.short	0x0001
        /*0032*/ 	.short	0x0008
        /*0034*/ 	.byte	0x00, 0xf5, 0x21, 0x00


	//----- nvinfo : EIATTR_KPARAM_INFO
	.align		4
.L_13:
        /*0038*/ 	.byte	0x04, 0x17
        /*003a*/ 	.short	(.L_15 - .L_14)
.L_14:
        /*003c*/ 	.word	0x00000000
        /*0040*/ 	.short	0x0000
        /*0042*/ 	.short	0x0000
        /*0044*/ 	.byte	0x00, 0xf5, 0x21, 0x00


	//----- nvinfo : EIATTR_SPARSE_MMA_MASK
	.align		4
.L_15:
        /*0048*/ 	.byte	0x03, 0x50
        /*004a*/ 	.short	0x0000


	//----- nvinfo : EIATTR_MAXREG_COUNT
	.align		4
        /*004c*/ 	.byte	0x03, 0x1b
        /*004e*/ 	.short	0x00ff


	//----- nvinfo : EIATTR_MERCURY_ISA_VERSION
	.align		4
        /*0050*/ 	.byte	0x03, 0x5f
        /*0052*/ 	.short	0x0101


	//----- nvinfo : EIATTR_VRC_CTA_INIT_COUNT
	.align		4
        /*0054*/ 	.byte	0x02, 0x4a
	.zero		1
	.zero		1


	//----- nvinfo : EIATTR_EXIT_INSTR_OFFSETS
	.align		4
        /*0058*/ 	.byte	0x04, 0x1c
        /*005a*/ 	.short	(.L_17 - .L_16)


	//   ....[0]....
.L_16:
        /*005c*/ 	.word	0x00000080


	//   ....[1]....
        /*0060*/ 	.word	0x000001b0


	//----- nvinfo : EIATTR_CBANK_PARAM_SIZE
	.align		4
.L_17:
        /*0064*/ 	.byte	0x03, 0x19
        /*0066*/ 	.short	0x0020


	//----- nvinfo : EIATTR_PARAM_CBANK
	.align		4
        /*0068*/ 	.byte	0x04, 0x0a
        /*006a*/ 	.short	(.L_19 - .L_18)
	.align		4
.L_18:
        /*006c*/ 	.word	index@(.nv.constant0._Z9addFloat4PK6float4S1_PS_m)
        /*0070*/ 	.short	0x0380
        /*0072*/ 	.short	0x0020


	//----- nvinfo : EIATTR_SW_WAR
	.align		4
.L_19:
        /*0074*/ 	.byte	0x04, 0x36
        /*0076*/ 	.short	(.L_21 - .L_20)
.L_20:
        /*0078*/ 	.word	0x00000008
.L_21:


//--------------------- .nv.callgraph             --------------------------
	.section	.nv.callgraph,"",@"SHT_CUDA_CALLGRAPH"
	.align	4
	.sectionentsize	8
	.align		4
        /*0000*/ 	.word	0x00000000
	.align		4
        /*0004*/ 	.word	0xffffffff
	.align		4
        /*0008*/ 	.word	0x00000000
	.align		4
        /*000c*/ 	.word	0xfffffffe
	.align		4
        /*0010*/ 	.word	0x00000000
	.align		4
        /*0014*/ 	.word	0xfffffffd
	.align		4
        /*0018*/ 	.word	0x00000000
	.align		4
        /*001c*/ 	.word	0xfffffffc


//--------------------- .text._Z9addFloat4PK6float4S1_PS_m --------------------------
	.section	.text._Z9addFloat4PK6float4S1_PS_m,"ax",@progbits
	.align	128
        .global         _Z9addFloat4PK6float4S1_PS_m
        .type           _Z9addFloat4PK6float4S1_PS_m,@function
        .size           _Z9addFloat4PK6float4S1_PS_m,(.L_x_1 - _Z9addFloat4PK6float4S1_PS_m)
        .other          _Z9addFloat4PK6float4S1_PS_m,@"STO_CUDA_ENTRY STV_DEFAULT"
_Z9addFloat4PK6float4S1_PS_m:
.text._Z9addFloat4PK6float4S1_PS_m:
[----:B------:R-:W-:Y:S01]  /*0000*/  LDC R1, c[0x0][0x37c] ;  /* 0x0000df00ff017b82 */ /* 0x000fe20000000800 */
[----:B------:R-:W0:Y:S07]  /*0010*/  S2R R0, SR_TID.X ;  /* 0x0000000000007919 */ /* 0x000e2e0000002100 */
[----:B------:R-:W0:Y:S01]  /*0020*/  S2UR UR4, SR_CTAID.X ;  /* 0x00000000000479c3 */ /* 0x000e220000002500 */
[----:B------:R-:W1:Y:S07]  /*0030*/  LDCU.64 UR6, c[0x0][0x398] ;  /* 0x00007300ff0677ac */ /* 0x000e6e0008000a00 */
[----:B------:R-:W0:Y:S02]  /*0040*/  LDC R3, c[0x0][0x360] ;  /* 0x0000d800ff037b82 */ /* 0x000e240000000800 */
[----:B0-----:R-:W-:-:S05]  /*0050*/  IMAD R0, R3, UR4, R0 ;  /* 0x0000000403007c24 */ /* 0x001fca000f8e0200 */
[----:B-1----:R-:W-:-:S04]  /*0060*/  ISETP.GE.U32.AND P0, PT, R0, UR6, PT ;  /* 0x0000000600007c0c */ /* 0x002fc8000bf06070 */
[----:B------:R-:W-:-:S13]  /*0070*/  ISETP.GE.U32.AND.EX P0, PT, RZ, UR7, PT, P0 ;  /* 0x00000007ff007c0c */ /* 0x000fda000bf06100 */
[----:B------:R-:W-:Y:S05]  /*0080*/  @P0 EXIT ;  /* 0x000000000000094d */ /* 0x000fea0003800000 */
[----:B------:R-:W0:Y:S01]  /*0090*/  LDCU.128 UR8, c[0x0][0x380] ;  /* 0x00007000ff0877ac */ /* 0x000e220008000c00 */
[----:B------:R-:W-:Y:S01]  /*00a0*/  IMAD.SHL.U32 R6, R0, 0x10, RZ ;  /* 0x0000001000067824 */ /* 0x000fe200078e00ff */
[----:B------:R-:W-:Y:S01]  /*00b0*/  SHF.R.U32.HI R0, RZ, 0x1c, R0 ;  /* 0x0000001cff007819 */ /* 0x000fe20000011600 */
[----:B------:R-:W1:Y:S01]  /*00c0*/  LDCU.64 UR4, c[0x0][0x358] ;  /* 0x00006b00ff0477ac */ /* 0x000e620008000a00 */
[----:B------:R-:W2:Y:S02]  /*00d0*/  LDCU.64 UR6, c[0x0][0x390] ;  /* 0x00007200ff0677ac */ /* 0x000ea40008000a00 */
[C---:B0-----:R-:W-:Y:S02]  /*00e0*/  IADD3 R2, P0, PT, R6.reuse, UR8, RZ ;  /* 0x0000000806027c10 */ /* 0x041fe4000ff1e0ff */
[----:B------:R-:W-:Y:S02]  /*00f0*/  IADD3 R4, P1, PT, R6, UR10, RZ ;  /* 0x0000000a06047c10 */ /* 0x000fe4000ff3e0ff */
[----:B------:R-:W-:-:S02]  /*0100*/  IADD3.X R3, PT, PT, R0, UR9, RZ, P0, !PT ;  /* 0x0000000900037c10 */ /* 0x000fc400087fe4ff */
[----:B------:R-:W-:-:S03]  /*0110*/  IADD3.X R5, PT, PT, R0, UR11, RZ, P1, !PT ;  /* 0x0000000b00057c10 */ /* 0x000fc60008ffe4ff */
[----:B-1----:R-:W3:Y:S04]  /*0120*/  LDG.E.128 R8, desc[UR4][R2.64] ;  /* 0x0000000402087981 */ /* 0x002ee8000c1e1d00 */
[----:B------:R-:W3:Y:S01]  /*0130*/  LDG.E.128 R12, desc[UR4][R4.64] ;  /* 0x00000004040c7981 */ /* 0x000ee2000c1e1d00 */
[----:B--2---:R-:W-:-:S04]  /*0140*/  IADD3 R6, P0, PT, R6, UR6, RZ ;  /* 0x0000000606067c10 */ /* 0x004fc8000ff1e0ff */
[----:B------:R-:W-:Y:S01]  /*0150*/  IADD3.X R7, PT, PT, R0, UR7, RZ, P0, !PT ;  /* 0x0000000700077c10 */ /* 0x000fe200087fe4ff */
[----:B---3--:R-:W-:Y:S01]  /*0160*/  FADD R8, R8, R12 ;  /* 0x0000000c08087221 */ /* 0x008fe20000000000 */
[----:B------:R-:W-:Y:S01]  /*0170*/  FADD R9, R9, R13 ;  /* 0x0000000d09097221 */ /* 0x000fe20000000000 */
[----:B------:R-:W-:Y:S01]  /*0180*/  FADD R10, R10, R14 ;  /* 0x0000000e0a0a7221 */ /* 0x000fe20000000000 */
[----:B------:R-:W-:-:S05]  /*0190*/  FADD R11, R11, R15 ;  /* 0x0000000f0b0b7221 */ /* 0x000fca0000000000 */
[----:B------:R-:W-:Y:S01]  /*01a0*/  STG.E.128 desc[UR4][R6.64], R8 ;  /* 0x0000000806007986 */ /* 0x000fe2000c101d04 */
[----:B------:R-:W-:Y:S05]  /*01b0*/  EXIT ;  /* 0x000000000000794d */ /* 0x000fea0003800000 */
.L_x_0:
[----:B------:R-:W-:-:S00]  /*01c0*/  BRA `(.L_x_0) ;  /* 0xfffffffc00fc7947 */ /* 0x000fc0000383ffff */
[----:B------:R-:W-:-:S00]  /*01d0*/  NOP ;  /* 0x0000000000007918 */ /* 0x000fc00000000000 */
        /* <DEDUP_REMOVED lines=10> */
.L_x_1:


//--------------------- .nv.shared.reserved.0     --------------------------
	.section	.nv.shared.reserved.0,"aw",@nobits
	.weak		__nv_reservedSMEM_offset_0_alias
	.size		__nv_reservedSMEM_offset_0_alias, 0, 64
	.other		__nv_reservedSMEM_offset_0_alias,@"STO_CUDA_RESERVED_SHARED STV_DEFAULT"
__nv_reservedSMEM_offset_0_alias:
	.zero		0
	.zero		64


//--------------------- .nv.constant0._Z9addFloat4PK6float4S1_PS_m --------------------------
	.section	.nv.constant0._Z9addFloat4PK6float4S1_PS_m,"a",@progbits
	.sectionflags	@""
	.align	4
.nv.constant0._Z9addFloat4PK6float4S1_PS_m:
	.zero		928


//--------------------- SYMBOLS --------------------------

	.type		.nv.reservedSmem.offset0,@object
	.size		.nv.reservedSmem.offset0,0x4
